//
// Generated by NVIDIA NVVM Compiler
//
// Compiler Build ID: CL-36424714
// Cuda compilation tools, release 13.0, V13.0.88
// Based on NVVM 20.0.0
//

.version 9.0
.target sm_100
.address_size 64

	// .globl	_Z19KernelSupport_rulesP3beePPiP5ligne

.visible .entry _Z19KernelSupport_rulesP3beePPiP5ligne(
	.param .u64 .ptr .align 1 _Z19KernelSupport_rulesP3beePPiP5ligne_param_0,
	.param .u64 .ptr .align 1 _Z19KernelSupport_rulesP3beePPiP5ligne_param_1,
	.param .u64 .ptr .align 1 _Z19KernelSupport_rulesP3beePPiP5ligne_param_2
)
{


	ret;

}
	// .globl	_Z24KernelSupport_antecedentP3beePPiP5ligne
.visible .entry _Z24KernelSupport_antecedentP3beePPiP5ligne(
	.param .u64 .ptr .align 1 _Z24KernelSupport_antecedentP3beePPiP5ligne_param_0,
	.param .u64 .ptr .align 1 _Z24KernelSupport_antecedentP3beePPiP5ligne_param_1,
	.param .u64 .ptr .align 1 _Z24KernelSupport_antecedentP3beePPiP5ligne_param_2
)
{


	ret;

}


// ===== COMPILED SASS (sm_100) =====

	.target	sm_100

	.elftype	@"ET_EXEC"


//--------------------- .note.nv.tkinfo           --------------------------
	.section	.note.nv.tkinfo,"",@"SHT_NOTE"
	.sectionflags	@"SHF_NOTE_NV_TKINFO"
	.tkinfo
        /*0018*/ 	.word	0x00000002
        /*0030*/ 	.string	""
        /*0030*/ 	.string	"ptxas"
        /*0030*/ 	.string	"Cuda compilation tools, release 13.0, V13.0.88"
        /*0030*/ 	.string	"Build cuda_13.0.r13.0/compiler.36424714_0"
        /*0030*/ 	.string	"-arch sm_100 -m 64 "



//--------------------- .note.nv.cuinfo           --------------------------
	.section	.note.nv.cuinfo,"",@"SHT_NOTE"
	.sectionflags	@"SHF_NOTE_NV_CUINFO"
        /*0018*/ 	.short	0x0002
        /*001a*/ 	.short	0x0064
        /*001c*/ 	.short	0x0082
	.zero		2


//--------------------- .nv.info                  --------------------------
	.section	.nv.info,"",@"SHT_CUDA_INFO"
	.align	4


	//----- nvinfo : EIATTR_REGCOUNT
	.align		4
        /*0000*/ 	.byte	0x04, 0x2f
        /*0002*/ 	.short	(.L_1 - .L_0)
	.align		4
.L_0:
        /*0004*/ 	.word	index@(_Z19KernelSupport_rulesP3beePPiP5ligne)
        /*0008*/ 	.word	0x00000004


	//----- nvinfo : EIATTR_FRAME_SIZE
	.align		4
.L_1:
        /*000c*/ 	.byte	0x04, 0x11
        /*000e*/ 	.short	(.L_3 - .L_2)
	.align		4
.L_2:
        /*0010*/ 	.word	index@(_Z19KernelSupport_rulesP3beePPiP5ligne)
        /*0014*/ 	.word	0x00000000


	//----- nvinfo : EIATTR_REGCOUNT
	.align		4
.L_3:
        /*0018*/ 	.byte	0x04, 0x2f
        /*001a*/ 	.short	(.L_5 - .L_4)
	.align		4
.L_4:
        /*001c*/ 	.word	index@(_Z24KernelSupport_antecedentP3beePPiP5ligne)
        /*0020*/ 	.word	0x00000004


	//----- nvinfo : EIATTR_FRAME_SIZE
	.align		4
.L_5:
        /*0024*/ 	.byte	0x04, 0x11
        /*0026*/ 	.short	(.L_7 - .L_6)
	.align		4
.L_6:
        /*0028*/ 	.word	index@(_Z24KernelSupport_antecedentP3beePPiP5ligne)
        /*002c*/ 	.word	0x00000000


	//----- nvinfo : EIATTR_MIN_STACK_SIZE
	.align		4
.L_7:
        /*0030*/ 	.byte	0x04, 0x12
        /*0032*/ 	.short	(.L_9 - .L_8)
	.align		4
.L_8:
        /*0034*/ 	.word	index@(_Z24KernelSupport_antecedentP3beePPiP5ligne)
        /*0038*/ 	.word	0x00000000


	//----- nvinfo : EIATTR_MIN_STACK_SIZE
	.align		4
.L_9:
        /*003c*/ 	.byte	0x04, 0x12
        /*003e*/ 	.short	(.L_11 - .L_10)
	.align		4
.L_10:
        /*0040*/ 	.word	index@(_Z19KernelSupport_rulesP3beePPiP5ligne)
        /*0044*/ 	.word	0x00000000
.L_11:


//--------------------- .nv.compat                --------------------------
	.section	.nv.compat,"",@"SHT_CUDA_COMPAT_INFO"
	.align	4
        /*0000*/ 	.byte	0x02, 0x09, 0x00, 0x00, 0x02, 0x02, 0x01, 0x00, 0x02, 0x05, 0x05, 0x00, 0x03, 0x07, 0x01, 0x01
        /*0010*/ 	.byte	0x02, 0x03, 0x00, 0x00, 0x02, 0x06, 0x01, 0x00, 0x04, 0x0b, 0x08, 0x00, 0x09, 0x00, 0x00, 0x00
        /*0020*/ 	.byte	0x00, 0x00, 0x00, 0x00


//--------------------- .nv.info._Z24KernelSupport_antecedentP3beePPiP5ligne --------------------------
	.section	.nv.info._Z24KernelSupport_antecedentP3beePPiP5ligne,"",@"SHT_CUDA_INFO"
	.sectionflags	@""
	.align	4


	//----- nvinfo : EIATTR_CUDA_API_VERSION
	.align		4
        /*0000*/ 	.byte	0x04, 0x37
        /*0002*/ 	.short	(.L_13 - .L_12)
.L_12:
        /*0004*/ 	.word	0x00000082


	//----- nvinfo : EIATTR_KPARAM_INFO
	.align		4
.L_13:
        /*0008*/ 	.byte	0x04, 0x17
        /*000a*/ 	.short	(.L_15 - .L_14)
.L_14:
        /*000c*/ 	.word	0x00000000
        /*0010*/ 	.short	0x0002
        /*0012*/ 	.short	0x0010
        /*0014*/ 	.byte	0x00, 0xf5, 0x21, 0x00


	//----- nvinfo : EIATTR_KPARAM_INFO
	.align		4
.L_15:
        /*0018*/ 	.byte	0x04, 0x17
        /*001a*/ 	.short	(.L_17 - .L_16)
.L_16:
        /*001c*/ 	.word	0x00000000
        /*0020*/ 	.short	0x0001
        /*0022*/ 	.short	0x0008
        /*0024*/ 	.byte	0x00, 0xf5, 0x21, 0x00


	//----- nvinfo : EIATTR_KPARAM_INFO
	.align		4
.L_17:
        /*0028*/ 	.byte	0x04, 0x17
        /*002a*/ 	.short	(.L_19 - .L_18)
.L_18:
        /*002c*/ 	.word	0x00000000
        /*0030*/ 	.short	0x0000
        /*0032*/ 	.short	0x0000
        /*0034*/ 	.byte	0x00, 0xf5, 0x21, 0x00


	//----- nvinfo : EIATTR_SPARSE_MMA_MASK
	.align		4
.L_19:
        /*0038*/ 	.byte	0x03, 0x50
        /*003a*/ 	.short	0x0000


	//----- nvinfo : EIATTR_MAXREG_COUNT
	.align		4
        /*003c*/ 	.byte	0x03, 0x1b
        /*003e*/ 	.short	0x00ff


	//----- nvinfo : EIATTR_MERCURY_ISA_VERSION
	.align		4
        /*0040*/ 	.byte	0x03, 0x5f
        /*0042*/ 	.short	0x0101


	//----- nvinfo : EIATTR_VRC_CTA_INIT_COUNT
	.align		4
        /*0044*/ 	.byte	0x02, 0x4a
	.zero		1
	.zero		1


	//----- nvinfo : EIATTR_EXIT_INSTR_OFFSETS
	.align		4
        /*0048*/ 	.byte	0x04, 0x1c
        /*004a*/ 	.short	(.L_21 - .L_20)


	//   ....[0]....
.L_20:
        /*004c*/ 	.word	0x00000010


	//----- nvinfo : EIATTR_CBANK_PARAM_SIZE
	.align		4
.L_21:
        /*0050*/ 	.byte	0x03, 0x19
        /*0052*/ 	.short	0x0018


	//----- nvinfo : EIATTR_PARAM_CBANK
	.align		4
        /*0054*/ 	.byte	0x04, 0x0a
        /*0056*/ 	.short	(.L_23 - .L_22)
	.align		4
.L_22:
        /*0058*/ 	.word	index@(.nv.constant0._Z24KernelSupport_antecedentP3beePPiP5ligne)
        /*005c*/ 	.short	0x0380
        /*005e*/ 	.short	0x0018


	//----- nvinfo : EIATTR_SW_WAR
	.align		4
.L_23:
        /*0060*/ 	.byte	0x04, 0x36
        /*0062*/ 	.short	(.L_25 - .L_24)
.L_24:
        /*0064*/ 	.word	0x00000008
.L_25:


//--------------------- .nv.info._Z19KernelSupport_rulesP3beePPiP5ligne --------------------------
	.section	.nv.info._Z19KernelSupport_rulesP3beePPiP5ligne,"",@"SHT_CUDA_INFO"
	.sectionflags	@""
	.align	4


	//----- nvinfo : EIATTR_CUDA_API_VERSION
	.align		4
        /*0000*/ 	.byte	0x04, 0x37
        /*0002*/ 	.short	(.L_27 - .L_26)
.L_26:
        /*0004*/ 	.word	0x00000082


	//----- nvinfo : EIATTR_KPARAM_INFO
	.align		4
.L_27:
        /*0008*/ 	.byte	0x04, 0x17
        /*000a*/ 	.short	(.L_29 - .L_28)
.L_28:
        /*000c*/ 	.word	0x00000000
        /*0010*/ 	.short	0x0002
        /*0012*/ 	.short	0x0010
        /*0014*/ 	.byte	0x00, 0xf5, 0x21, 0x00


	//----- nvinfo : EIATTR_KPARAM_INFO
	.align		4
.L_29:
        /*0018*/ 	.byte	0x04, 0x17
        /*001a*/ 	.short	(.L_31 - .L_30)
.L_30:
        /*001c*/ 	.word	0x00000000
        /*0020*/ 	.short	0x0001
        /*0022*/ 	.short	0x0008
        /*0024*/ 	.byte	0x00, 0xf5, 0x21, 0x00


	//----- nvinfo : EIATTR_KPARAM_INFO
	.align		4
.L_31:
        /*0028*/ 	.byte	0x04, 0x17
        /*002a*/ 	.short	(.L_33 - .L_32)
.L_32:
        /*002c*/ 	.word	0x00000000
        /*0030*/ 	.short	0x0000
        /*0032*/ 	.short	0x0000
        /*0034*/ 	.byte	0x00, 0xf5, 0x21, 0x00


	//----- nvinfo : EIATTR_SPARSE_MMA_MASK
	.align		4
.L_33:
        /*0038*/ 	.byte	0x03, 0x50
        /*003a*/ 	.short	0x0000


	//----- nvinfo : EIATTR_MAXREG_COUNT
	.align		4
        /*003c*/ 	.byte	0x03, 0x1b
        /*003e*/ 	.short	0x00ff


	//----- nvinfo : EIATTR_MERCURY_ISA_VERSION
	.align		4
        /*0040*/ 	.byte	0x03, 0x5f
        /*0042*/ 	.short	0x0101


	//----- nvinfo : EIATTR_VRC_CTA_INIT_COUNT
	.align		4
        /*0044*/ 	.byte	0x02, 0x4a
	.zero		1
	.zero		1


	//----- nvinfo : EIATTR_EXIT_INSTR_OFFSETS
	.align		4
        /*0048*/ 	.byte	0x04, 0x1c
        /*004a*/ 	.short	(.L_35 - .L_34)


	//   ....[0]....
.L_34:
        /*004c*/ 	.word	0x00000010


	//----- nvinfo : EIATTR_CBANK_PARAM_SIZE
	.align		4
.L_35:
        /*0050*/ 	.byte	0x03, 0x19
        /*0052*/ 	.short	0x0018


	//----- nvinfo : EIATTR_PARAM_CBANK
	.align		4
        /*0054*/ 	.byte	0x04, 0x0a
        /*0056*/ 	.short	(.L_37 - .L_36)
	.align		4
.L_36:
        /*0058*/ 	.word	index@(.nv.constant0._Z19KernelSupport_rulesP3beePPiP5ligne)
        /*005c*/ 	.short	0x0380
        /*005e*/ 	.short	0x0018


	//----- nvinfo : EIATTR_SW_WAR
	.align		4
.L_37:
        /*0060*/ 	.byte	0x04, 0x36
        /*0062*/ 	.short	(.L_39 - .L_38)
.L_38:
        /*0064*/ 	.word	0x00000008
.L_39:


//--------------------- .nv.callgraph             --------------------------
	.section	.nv.callgraph,"",@"SHT_CUDA_CALLGRAPH"
	.align	4
	.sectionentsize	8
	.align		4
        /*0000*/ 	.word	0x00000000
	.align		4
        /*0004*/ 	.word	0xffffffff
	.align		4
        /*0008*/ 	.word	0x00000000
	.align		4
        /*000c*/ 	.word	0xfffffffe
	.align		4
        /*0010*/ 	.word	0x00000000
	.align		4
        /*0014*/ 	.word	0xfffffffd
	.align		4
        /*0018*/ 	.word	0x00000000
	.align		4
        /*001c*/ 	.word	0xfffffffc


//--------------------- .text._Z24KernelSupport_antecedentP3beePPiP5ligne --------------------------
	.section	.text._Z24KernelSupport_antecedentP3beePPiP5ligne,"ax",@progbits
	.align	128
        .global         _Z24KernelSupport_antecedentP3beePPiP5ligne
        .type           _Z24KernelSupport_antecedentP3beePPiP5ligne,@function
        .size           _Z24KernelSupport_antecedentP3beePPiP5ligne,(.L_x_2 - _Z24KernelSupport_antecedentP3beePPiP5ligne)
        .other          _Z24KernelSupport_antecedentP3beePPiP5ligne,@"STO_CUDA_ENTRY STV_DEFAULT"
_Z24KernelSupport_antecedentP3beePPiP5ligne:
.text._Z24KernelSupport_antecedentP3beePPiP5ligne:
[----:B------:R-:W-:Y:S01]  /*0000*/  LDC R1, c[0x0][0x37c] ;  /* 0x0000df00ff017b82 */ /* 0x000fe20000000800 */
[----:B------:R-:W-:Y:S05]  /*0010*/  EXIT ;  /* 0x000000000000794d */ /* 0x000fea0003800000 */
.L_x_0:
[----:B------:R-:W-:-:S00]  /*0020*/  BRA `(.L_x_0) ;  /* 0xfffffffc00fc7947 */ /* 0x000fc0000383ffff */
[----:B------:R-:W-:-:S00]  /*0030*/  NOP ;  /* 0x0000000000007918 */ /* 0x000fc00000000000 */
        /* <DEDUP_REMOVED lines=12> */
.L_x_2:


//--------------------- .text._Z19KernelSupport_rulesP3beePPiP5ligne --------------------------
	.section	.text._Z19KernelSupport_rulesP3beePPiP5ligne,"ax",@progbits
	.align	128
        .global         _Z19KernelSupport_rulesP3beePPiP5ligne
        .type           _Z19KernelSupport_rulesP3beePPiP5ligne,@function
        .size           _Z19KernelSupport_rulesP3beePPiP5ligne,(.L_x_3 - _Z19KernelSupport_rulesP3beePPiP5ligne)
        .other          _Z19KernelSupport_rulesP3beePPiP5ligne,@"STO_CUDA_ENTRY STV_DEFAULT"
_Z19KernelSupport_rulesP3beePPiP5ligne:
.text._Z19KernelSupport_rulesP3beePPiP5ligne:
[----:B------:R-:W-:Y:S01]  /*0000*/  LDC R1, c[0x0][0x37c] ;  /* 0x0000df00ff017b82 */ /* 0x000fe20000000800 */
[----:B------:R-:W-:Y:S05]  /*0010*/  EXIT ;  /* 0x000000000000794d */ /* 0x000fea0003800000 */
.L_x_1:
        /* <DEDUP_REMOVED lines=14> */
.L_x_3:


//--------------------- .nv.shared.reserved.0     --------------------------
	.section	.nv.shared.reserved.0,"aw",@nobits
	.weak		__nv_reservedSMEM_offset_0_alias
	.size		__nv_reservedSMEM_offset_0_alias, 0, 64
	.other		__nv_reservedSMEM_offset_0_alias,@"STO_CUDA_RESERVED_SHARED STV_DEFAULT"
__nv_reservedSMEM_offset_0_alias:
	.zero		0
	.zero		64


//--------------------- .nv.constant0._Z24KernelSupport_antecedentP3beePPiP5ligne --------------------------
	.section	.nv.constant0._Z24KernelSupport_antecedentP3beePPiP5ligne,"a",@progbits
	.sectionflags	@""
	.align	4
.nv.constant0._Z24KernelSupport_antecedentP3beePPiP5ligne:
	.zero		920


//--------------------- .nv.constant0._Z19KernelSupport_rulesP3beePPiP5ligne --------------------------
	.section	.nv.constant0._Z19KernelSupport_rulesP3beePPiP5ligne,"a",@progbits
	.sectionflags	@""
	.align	4
.nv.constant0._Z19KernelSupport_rulesP3beePPiP5ligne:
	.zero		920


//--------------------- SYMBOLS --------------------------

	.type		.nv.reservedSmem.offset0,@object
	.size		.nv.reservedSmem.offset0,0x4
